//
// Generated by NVIDIA NVVM Compiler
//
// Compiler Build ID: CL-36424714
// Cuda compilation tools, release 13.0, V13.0.88
// Based on NVVM 20.0.0
//

.version 9.0
.target sm_100
.address_size 64

	// .globl	_Z14naiveMatrixMulPKfS0_Pfi

.visible .entry _Z14naiveMatrixMulPKfS0_Pfi(
	.param .u64 .ptr .align 1 _Z14naiveMatrixMulPKfS0_Pfi_param_0,
	.param .u64 .ptr .align 1 _Z14naiveMatrixMulPKfS0_Pfi_param_1,
	.param .u64 .ptr .align 1 _Z14naiveMatrixMulPKfS0_Pfi_param_2,
	.param .u32 _Z14naiveMatrixMulPKfS0_Pfi_param_3
)
{
	.reg .pred 	%p<10>;
	.reg .b32 	%r<46>;
	.reg .b32 	%f<67>;
	.reg .b64 	%rd<74>;

	ld.param.u64 	%rd13, [_Z14naiveMatrixMulPKfS0_Pfi_param_0];
	ld.param.u64 	%rd14, [_Z14naiveMatrixMulPKfS0_Pfi_param_1];
	ld.param.u32 	%r21, [_Z14naiveMatrixMulPKfS0_Pfi_param_3];
	cvta.to.global.u64 	%rd1, %rd14;
	cvta.to.global.u64 	%rd2, %rd13;
	mov.u32 	%r22, %ctaid.x;
	mov.u32 	%r23, %ntid.x;
	mov.u32 	%r24, %tid.x;
	mad.lo.s32 	%r1, %r22, %r23, %r24;
	mov.u32 	%r2, %ctaid.y;
	mov.u32 	%r3, %ntid.y;
	mov.u32 	%r4, %tid.y;
	mad.lo.s32 	%r5, %r2, %r3, %r4;
	max.s32 	%r25, %r5, %r1;
	setp.ge.s32 	%p1, %r25, %r21;
	@%p1 bra 	$L__BB0_13;
	and.b32  	%r6, %r21, 7;
	setp.lt.u32 	%p2, %r21, 8;
	mov.f32 	%f66, 0f00000000;
	mov.b32 	%r44, 0;
	@%p2 bra 	$L__BB0_4;
	and.b32  	%r27, %r21, 2147483640;
	neg.s32 	%r42, %r27;
	mul.wide.s32 	%rd15, %r21, 12;
	add.s64 	%rd3, %rd1, %rd15;
	mul.wide.s32 	%rd16, %r21, 16;
	add.s64 	%rd4, %rd1, %rd16;
	mul.wide.u32 	%rd17, %r3, %r2;
	cvt.u64.u32 	%rd18, %r4;
	add.s64 	%rd19, %rd17, %rd18;
	shl.b64 	%rd20, %rd19, 2;
	add.s64 	%rd5, %rd2, %rd20;
	shl.b64 	%rd21, %rd19, 3;
	add.s64 	%rd6, %rd2, %rd21;
	mad.lo.s64 	%rd7, %rd19, 12, %rd2;
	shl.b64 	%rd22, %rd19, 4;
	add.s64 	%rd8, %rd2, %rd22;
	mad.lo.s64 	%rd9, %rd19, 20, %rd2;
	mad.lo.s64 	%rd10, %rd19, 24, %rd2;
	mad.lo.s64 	%rd11, %rd19, 28, %rd2;
	mov.f32 	%f66, 0f00000000;
	mov.u32 	%r40, %r1;
	mov.u32 	%r41, %r1;
$L__BB0_3:
	.pragma "nounroll";
	and.b32  	%r44, %r21, 2147483640;
	mul.wide.s32 	%rd23, %r41, 4;
	mul.wide.s32 	%rd24, %r21, 4;
	add.s64 	%rd25, %rd1, %rd23;
	add.s64 	%rd26, %rd25, %rd24;
	mul.wide.s32 	%rd27, %r21, 8;
	add.s64 	%rd28, %rd25, %rd27;
	add.s64 	%rd29, %rd3, %rd23;
	add.s64 	%rd30, %rd4, %rd23;
	mul.wide.s32 	%rd31, %r21, 20;
	add.s64 	%rd32, %rd25, %rd31;
	mul.wide.s32 	%rd33, %r21, 24;
	add.s64 	%rd34, %rd25, %rd33;
	mul.wide.s32 	%rd35, %r21, 28;
	add.s64 	%rd36, %rd25, %rd35;
	mul.wide.s32 	%rd37, %r40, 4;
	add.s64 	%rd38, %rd5, %rd37;
	add.s64 	%rd39, %rd6, %rd37;
	add.s64 	%rd40, %rd7, %rd37;
	add.s64 	%rd41, %rd8, %rd37;
	add.s64 	%rd42, %rd9, %rd37;
	add.s64 	%rd43, %rd10, %rd37;
	add.s64 	%rd44, %rd11, %rd37;
	add.s64 	%rd45, %rd2, %rd37;
	ld.global.f32 	%f16, [%rd45];
	ld.global.f32 	%f17, [%rd25];
	fma.rn.f32 	%f18, %f16, %f17, %f66;
	ld.global.f32 	%f19, [%rd38];
	ld.global.f32 	%f20, [%rd26];
	fma.rn.f32 	%f21, %f19, %f20, %f18;
	ld.global.f32 	%f22, [%rd39];
	ld.global.f32 	%f23, [%rd28];
	fma.rn.f32 	%f24, %f22, %f23, %f21;
	ld.global.f32 	%f25, [%rd40];
	ld.global.f32 	%f26, [%rd29];
	fma.rn.f32 	%f27, %f25, %f26, %f24;
	ld.global.f32 	%f28, [%rd41];
	ld.global.f32 	%f29, [%rd30];
	fma.rn.f32 	%f30, %f28, %f29, %f27;
	ld.global.f32 	%f31, [%rd42];
	ld.global.f32 	%f32, [%rd32];
	fma.rn.f32 	%f33, %f31, %f32, %f30;
	ld.global.f32 	%f34, [%rd43];
	ld.global.f32 	%f35, [%rd34];
	fma.rn.f32 	%f36, %f34, %f35, %f33;
	ld.global.f32 	%f37, [%rd44];
	ld.global.f32 	%f38, [%rd36];
	fma.rn.f32 	%f66, %f37, %f38, %f36;
	add.s32 	%r42, %r42, 8;
	shl.b32 	%r28, %r21, 3;
	add.s32 	%r41, %r41, %r28;
	shl.b32 	%r29, %r5, 3;
	add.s32 	%r40, %r40, %r29;
	setp.ne.s32 	%p3, %r42, 0;
	@%p3 bra 	$L__BB0_3;
$L__BB0_4:
	setp.eq.s32 	%p4, %r6, 0;
	@%p4 bra 	$L__BB0_12;
	and.b32  	%r16, %r21, 3;
	setp.lt.u32 	%p5, %r6, 4;
	@%p5 bra 	$L__BB0_7;
	mad.lo.s32 	%r30, %r44, %r5, %r1;
	mul.wide.s32 	%rd46, %r30, 4;
	add.s64 	%rd47, %rd2, %rd46;
	ld.global.f32 	%f40, [%rd47];
	mad.lo.s32 	%r31, %r44, %r21, %r1;
	mul.wide.s32 	%rd48, %r31, 4;
	add.s64 	%rd49, %rd1, %rd48;
	ld.global.f32 	%f41, [%rd49];
	fma.rn.f32 	%f42, %f40, %f41, %f66;
	shl.b32 	%r32, %r5, 2;
	cvt.u64.u32 	%rd50, %r32;
	add.s64 	%rd51, %rd47, %rd50;
	ld.global.f32 	%f43, [%rd51];
	mul.wide.s32 	%rd52, %r21, 4;
	add.s64 	%rd53, %rd49, %rd52;
	ld.global.f32 	%f44, [%rd53];
	fma.rn.f32 	%f45, %f43, %f44, %f42;
	add.s64 	%rd54, %rd51, %rd50;
	ld.global.f32 	%f46, [%rd54];
	add.s64 	%rd55, %rd53, %rd52;
	ld.global.f32 	%f47, [%rd55];
	fma.rn.f32 	%f48, %f46, %f47, %f45;
	add.s64 	%rd56, %rd54, %rd50;
	ld.global.f32 	%f49, [%rd56];
	add.s64 	%rd57, %rd55, %rd52;
	ld.global.f32 	%f50, [%rd57];
	fma.rn.f32 	%f66, %f49, %f50, %f48;
	add.s32 	%r44, %r44, 4;
$L__BB0_7:
	setp.eq.s32 	%p6, %r16, 0;
	@%p6 bra 	$L__BB0_12;
	setp.eq.s32 	%p7, %r16, 1;
	@%p7 bra 	$L__BB0_10;
	mad.lo.s32 	%r33, %r44, %r5, %r1;
	mul.wide.s32 	%rd58, %r33, 4;
	add.s64 	%rd59, %rd2, %rd58;
	ld.global.f32 	%f52, [%rd59];
	mad.lo.s32 	%r34, %r44, %r21, %r1;
	mul.wide.s32 	%rd60, %r34, 4;
	add.s64 	%rd61, %rd1, %rd60;
	ld.global.f32 	%f53, [%rd61];
	fma.rn.f32 	%f54, %f52, %f53, %f66;
	shl.b32 	%r35, %r5, 2;
	cvt.u64.u32 	%rd62, %r35;
	add.s64 	%rd63, %rd59, %rd62;
	ld.global.f32 	%f55, [%rd63];
	mul.wide.s32 	%rd64, %r21, 4;
	add.s64 	%rd65, %rd61, %rd64;
	ld.global.f32 	%f56, [%rd65];
	fma.rn.f32 	%f66, %f55, %f56, %f54;
	add.s32 	%r44, %r44, 2;
$L__BB0_10:
	and.b32  	%r36, %r21, 1;
	setp.eq.b32 	%p8, %r36, 1;
	not.pred 	%p9, %p8;
	@%p9 bra 	$L__BB0_12;
	mad.lo.s32 	%r37, %r44, %r5, %r1;
	mul.wide.s32 	%rd66, %r37, 4;
	add.s64 	%rd67, %rd2, %rd66;
	ld.global.f32 	%f57, [%rd67];
	mad.lo.s32 	%r38, %r44, %r21, %r1;
	mul.wide.s32 	%rd68, %r38, 4;
	add.s64 	%rd69, %rd1, %rd68;
	ld.global.f32 	%f58, [%rd69];
	fma.rn.f32 	%f66, %f57, %f58, %f66;
$L__BB0_12:
	ld.param.u64 	%rd73, [_Z14naiveMatrixMulPKfS0_Pfi_param_2];
	mad.lo.s32 	%r39, %r21, %r5, %r1;
	cvta.to.global.u64 	%rd70, %rd73;
	mul.wide.s32 	%rd71, %r39, 4;
	add.s64 	%rd72, %rd70, %rd71;
	st.global.f32 	[%rd72], %f66;
$L__BB0_13:
	ret;

}


// ===== COMPILED SASS (sm_100) =====

	.target	sm_100

	.elftype	@"ET_EXEC"


//--------------------- .note.nv.tkinfo           --------------------------
	.section	.note.nv.tkinfo,"",@"SHT_NOTE"
	.sectionflags	@"SHF_NOTE_NV_TKINFO"
	.tkinfo
        /*0018*/ 	.word	0x00000002
        /*0030*/ 	.string	""
        /*0030*/ 	.string	"ptxas"
        /*0030*/ 	.string	"Cuda compilation tools, release 13.0, V13.0.88"
        /*0030*/ 	.string	"Build cuda_13.0.r13.0/compiler.36424714_0"
        /*0030*/ 	.string	"-arch sm_100 -m 64 "



//--------------------- .note.nv.cuinfo           --------------------------
	.section	.note.nv.cuinfo,"",@"SHT_NOTE"
	.sectionflags	@"SHF_NOTE_NV_CUINFO"
        /*0018*/ 	.short	0x0002
        /*001a*/ 	.short	0x0064
        /*001c*/ 	.short	0x0082
	.zero		2


//--------------------- .nv.info                  --------------------------
	.section	.nv.info,"",@"SHT_CUDA_INFO"
	.align	4


	//----- nvinfo : EIATTR_REGCOUNT
	.align		4
        /*0000*/ 	.byte	0x04, 0x2f
        /*0002*/ 	.short	(.L_1 - .L_0)
	.align		4
.L_0:
        /*0004*/ 	.word	index@(_Z14naiveMatrixMulPKfS0_Pfi)
        /*0008*/ 	.word	0x00000030


	//----- nvinfo : EIATTR_FRAME_SIZE
	.align		4
.L_1:
        /*000c*/ 	.byte	0x04, 0x11
        /*000e*/ 	.short	(.L_3 - .L_2)
	.align		4
.L_2:
        /*0010*/ 	.word	index@(_Z14naiveMatrixMulPKfS0_Pfi)
        /*0014*/ 	.word	0x00000000


	//----- nvinfo : EIATTR_MIN_STACK_SIZE
	.align		4
.L_3:
        /*0018*/ 	.byte	0x04, 0x12
        /*001a*/ 	.short	(.L_5 - .L_4)
	.align		4
.L_4:
        /*001c*/ 	.word	index@(_Z14naiveMatrixMulPKfS0_Pfi)
        /*0020*/ 	.word	0x00000000
.L_5:


//--------------------- .nv.compat                --------------------------
	.section	.nv.compat,"",@"SHT_CUDA_COMPAT_INFO"
	.align	4
        /*0000*/ 	.byte	0x02, 0x09, 0x00, 0x00, 0x02, 0x02, 0x01, 0x00, 0x02, 0x05, 0x05, 0x00, 0x03, 0x07, 0x01, 0x01
        /*0010*/ 	.byte	0x02, 0x03, 0x00, 0x00, 0x02, 0x06, 0x01, 0x00, 0x04, 0x0b, 0x08, 0x00, 0x09, 0x00, 0x00, 0x00
        /*0020*/ 	.byte	0x00, 0x00, 0x00, 0x00


//--------------------- .nv.info._Z14naiveMatrixMulPKfS0_Pfi --------------------------
	.section	.nv.info._Z14naiveMatrixMulPKfS0_Pfi,"",@"SHT_CUDA_INFO"
	.sectionflags	@""
	.align	4


	//----- nvinfo : EIATTR_CUDA_API_VERSION
	.align		4
        /*0000*/ 	.byte	0x04, 0x37
        /*0002*/ 	.short	(.L_7 - .L_6)
.L_6:
        /*0004*/ 	.word	0x00000082


	//----- nvinfo : EIATTR_KPARAM_INFO
	.align		4
.L_7:
        /*0008*/ 	.byte	0x04, 0x17
        /*000a*/ 	.short	(.L_9 - .L_8)
.L_8:
        /*000c*/ 	.word	0x00000000
        /*0010*/ 	.short	0x0003
        /*0012*/ 	.short	0x0018
        /*0014*/ 	.byte	0x00, 0xf0, 0x11, 0x00


	//----- nvinfo : EIATTR_KPARAM_INFO
	.align		4
.L_9:
        /*0018*/ 	.byte	0x04, 0x17
        /*001a*/ 	.short	(.L_11 - .L_10)
.L_10:
        /*001c*/ 	.word	0x00000000
        /*0020*/ 	.short	0x0002
        /*0022*/ 	.short	0x0010
        /*0024*/ 	.byte	0x00, 0xf5, 0x21, 0x00


	//----- nvinfo : EIATTR_KPARAM_INFO
	.align		4
.L_11:
        /*0028*/ 	.byte	0x04, 0x17
        /*002a*/ 	.short	(.L_13 - .L_12)
.L_12:
        /*002c*/ 	.word	0x00000000
        /*0030*/ 	.short	0x0001
        /*0032*/ 	.short	0x0008
        /*0034*/ 	.byte	0x00, 0xf5, 0x21, 0x00


	//----- nvinfo : EIATTR_KPARAM_INFO
	.align		4
.L_13:
        /*0038*/ 	.byte	0x04, 0x17
        /*003a*/ 	.short	(.L_15 - .L_14)
.L_14:
        /*003c*/ 	.word	0x00000000
        /*0040*/ 	.short	0x0000
        /*0042*/ 	.short	0x0000
        /*0044*/ 	.byte	0x00, 0xf5, 0x21, 0x00


	//----- nvinfo : EIATTR_SPARSE_MMA_MASK
	.align		4
.L_15:
        /*0048*/ 	.byte	0x03, 0x50
        /*004a*/ 	.short	0x0000


	//----- nvinfo : EIATTR_MAXREG_COUNT
	.align		4
        /*004c*/ 	.byte	0x03, 0x1b
        /*004e*/ 	.short	0x00ff


	//----- nvinfo : EIATTR_MERCURY_ISA_VERSION
	.align		4
        /*0050*/ 	.byte	0x03, 0x5f
        /*0052*/ 	.short	0x0101


	//----- nvinfo : EIATTR_VRC_CTA_INIT_COUNT
	.align		4
        /*0054*/ 	.byte	0x02, 0x4a
	.zero		1
	.zero		1


	//----- nvinfo : EIATTR_EXIT_INSTR_OFFSETS
	.align		4
        /*0058*/ 	.byte	0x04, 0x1c
        /*005a*/ 	.short	(.L_17 - .L_16)


	//   ....[0]....
.L_16:
        /*005c*/ 	.word	0x000000c0


	//   ....[1]....
        /*0060*/ 	.word	0x00000ac0


	//----- nvinfo : EIATTR_CBANK_PARAM_SIZE
	.align		4
.L_17:
        /*0064*/ 	.byte	0x03, 0x19
        /*0066*/ 	.short	0x001c


	//----- nvinfo : EIATTR_PARAM_CBANK
	.align		4
        /*0068*/ 	.byte	0x04, 0x0a
        /*006a*/ 	.short	(.L_19 - .L_18)
	.align		4
.L_18:
        /*006c*/ 	.word	index@(.nv.constant0._Z14naiveMatrixMulPKfS0_Pfi)
        /*0070*/ 	.short	0x0380
        /*0072*/ 	.short	0x001c


	//----- nvinfo : EIATTR_SW_WAR
	.align		4
.L_19:
        /*0074*/ 	.byte	0x04, 0x36
        /*0076*/ 	.short	(.L_21 - .L_20)
.L_20:
        /*0078*/ 	.word	0x00000008
.L_21:


//--------------------- .nv.callgraph             --------------------------
	.section	.nv.callgraph,"",@"SHT_CUDA_CALLGRAPH"
	.align	4
	.sectionentsize	8
	.align		4
        /*0000*/ 	.word	0x00000000
	.align		4
        /*0004*/ 	.word	0xffffffff
	.align		4
        /*0008*/ 	.word	0x00000000
	.align		4
        /*000c*/ 	.word	0xfffffffe
	.align		4
        /*0010*/ 	.word	0x00000000
	.align		4
        /*0014*/ 	.word	0xfffffffd
	.align		4
        /*0018*/ 	.word	0x00000000
	.align		4
        /*001c*/ 	.word	0xfffffffc


//--------------------- .text._Z14naiveMatrixMulPKfS0_Pfi --------------------------
	.section	.text._Z14naiveMatrixMulPKfS0_Pfi,"ax",@progbits
	.align	128
        .global         _Z14naiveMatrixMulPKfS0_Pfi
        .type           _Z14naiveMatrixMulPKfS0_Pfi,@function
        .size           _Z14naiveMatrixMulPKfS0_Pfi,(.L_x_5 - _Z14naiveMatrixMulPKfS0_Pfi)
        .other          _Z14naiveMatrixMulPKfS0_Pfi,@"STO_CUDA_ENTRY STV_DEFAULT"
_Z14naiveMatrixMulPKfS0_Pfi:
.text._Z14naiveMatrixMulPKfS0_Pfi:
[----:B------:R-:W-:Y:S01]  /*0000*/  LDC R1, c[0x0][0x37c] ;  /* 0x0000df00ff017b82 */ /* 0x000fe20000000800 */
[----:B------:R-:W0:Y:S07]  /*0010*/  S2R R3, SR_TID.X ;  /* 0x0000000000037919 */ /* 0x000e2e0000002100 */
[----:B------:R-:W0:Y:S01]  /*0020*/  S2UR UR4, SR_CTAID.X ;  /* 0x00000000000479c3 */ /* 0x000e220000002500 */
[----:B------:R-:W1:Y:S07]  /*0030*/  S2R R6, SR_TID.Y ;  /* 0x0000000000067919 */ /* 0x000e6e0000002200 */
[----:B------:R-:W0:Y:S08]  /*0040*/  LDC R2, c[0x0][0x360] ;  /* 0x0000d800ff027b82 */ /* 0x000e300000000800 */
[----:B------:R-:W1:Y:S08]  /*0050*/  S2UR UR5, SR_CTAID.Y ;  /* 0x00000000000579c3 */ /* 0x000e700000002600 */
[----:B------:R-:W1:Y:S08]  /*0060*/  LDC R29, c[0x0][0x364] ;  /* 0x0000d900ff1d7b82 */ /* 0x000e700000000800 */
[----:B------:R-:W2:Y:S01]  /*0070*/  LDC R0, c[0x0][0x398] ;  /* 0x0000e600ff007b82 */ /* 0x000ea20000000800 */
[----:B0-----:R-:W-:-:S02]  /*0080*/  IMAD R2, R2, UR4, R3 ;  /* 0x0000000402027c24 */ /* 0x001fc4000f8e0203 */
[----:B-1----:R-:W-:-:S05]  /*0090*/  IMAD R3, R29, UR5, R6 ;  /* 0x000000051d037c24 */ /* 0x002fca000f8e0206 */
[----:B------:R-:W-:-:S04]  /*00a0*/  VIMNMX R5, PT, PT, R2, R3, !PT ;  /* 0x0000000302057248 */ /* 0x000fc80007fe0100 */
[----:B--2---:R-:W-:-:S13]  /*00b0*/  ISETP.GE.AND P0, PT, R5, R0, PT ;  /* 0x000000000500720c */ /* 0x004fda0003f06270 */
[----:B------:R-:W-:Y:S05]  /*00c0*/  @P0 EXIT ;  /* 0x000000000000094d */ /* 0x000fea0003800000 */
[----:B------:R-:W-:Y:S01]  /*00d0*/  ISETP.GE.U32.AND P0, PT, R0, 0x8, PT ;  /* 0x000000080000780c */ /* 0x000fe20003f06070 */
[----:B------:R-:W0:Y:S01]  /*00e0*/  LDCU.64 UR6, c[0x0][0x358] ;  /* 0x00006b00ff0677ac */ /* 0x000e220008000a00 */
[----:B------:R-:W-:Y:S01]  /*00f0*/  HFMA2 R35, -RZ, RZ, 0, 0 ;  /* 0x00000000ff237431 */ /* 0x000fe200000001ff */
[----:B------:R-:W-:-:S10]  /*0100*/  MOV R5, RZ ;  /* 0x000000ff00057202 */ /* 0x000fd40000000f00 */
[----:B------:R-:W-:Y:S05]  /*0110*/  @!P0 BRA `(.L_x_0) ;  /* 0x0000000400548947 */ /* 0x000fea0003800000 */
[----:B------:R-:W1:Y:S01]  /*0120*/  LDC.64 R12, c[0x0][0x380] ;  /* 0x0000e000ff0c7b82 */ /* 0x000e620000000a00 */
[----:B------:R-:W2:Y:S01]  /*0130*/  LDCU.64 UR8, c[0x0][0x380] ;  /* 0x00007000ff0877ac */ /* 0x000ea20008000a00 */
[----:B------:R-:W-:Y:S02]  /*0140*/  MOV R7, RZ ;  /* 0x000000ff00077202 */ /* 0x000fe40000000f00 */
[----:B------:R-:W-:Y:S02]  /*0150*/  MOV R35, RZ ;  /* 0x000000ff00237202 */ /* 0x000fe40000000f00 */
[-C--:B------:R-:W-:Y:S01]  /*0160*/  MOV R4, R2.reuse ;  /* 0x0000000200047202 */ /* 0x080fe20000000f00 */
[----:B------:R-:W-:Y:S01]  /*0170*/  IMAD.WIDE.U32 R28, R29, UR5, R6 ;  /* 0x000000051d1c7c25 */ /* 0x000fe2000f8e0006 */
[----:B------:R-:W3:Y:S01]  /*0180*/  LDC.64 R20, c[0x0][0x388] ;  /* 0x0000e200ff147b82 */ /* 0x000ee20000000a00 */
[----:B------:R-:W-:Y:S02]  /*0190*/  LOP3.LUT R7, R0, 0x7ffffff8, RZ, 0xc0, !PT ;  /* 0x7ffffff800077812 */ /* 0x000fe400078ec0ff */
[C---:B------:R-:W-:Y:S01]  /*01a0*/  IMAD R5, R29.reuse, 0xc, RZ ;  /* 0x0000000c1d057824 */ /* 0x040fe200078e02ff */
[----:B------:R-:W-:Y:S01]  /*01b0*/  MOV R6, R2 ;  /* 0x0000000200067202 */ /* 0x000fe20000000f00 */
[----:B------:R-:W-:Y:S01]  /*01c0*/  IMAD R9, R29, 0x14, RZ ;  /* 0x000000141d097824 */ /* 0x000fe200078e02ff */
[----:B------:R-:W-:Y:S01]  /*01d0*/  IADD3 R7, PT, PT, -R7, RZ, RZ ;  /* 0x000000ff07077210 */ /* 0x000fe20007ffe1ff */
[----:B------:R-:W-:-:S02]  /*01e0*/  IMAD R11, R29, 0x18, RZ ;  /* 0x000000181d0b7824 */ /* 0x000fc400078e02ff */
[----:B------:R-:W-:Y:S01]  /*01f0*/  IMAD R31, R29, 0x1c, RZ ;  /* 0x0000001c1d1f7824 */ /* 0x000fe200078e02ff */
[C---:B--2---:R-:W-:Y:S02]  /*0200*/  LEA R14, P0, R28.reuse, UR8, 0x2 ;  /* 0x000000081c0e7c11 */ /* 0x044fe4000f8010ff */
[C---:B------:R-:W-:Y:S02]  /*0210*/  LEA R16, P1, R28.reuse, UR8, 0x3 ;  /* 0x000000081c107c11 */ /* 0x040fe4000f8218ff */
[C---:B------:R-:W-:Y:S01]  /*0220*/  LEA R18, P2, R28.reuse, UR8, 0x4 ;  /* 0x000000081c127c11 */ /* 0x040fe2000f8420ff */
[C---:B-1----:R-:W-:Y:S01]  /*0230*/  IMAD.WIDE.U32 R22, R28.reuse, 0xc, R12 ;  /* 0x0000000c1c167825 */ /* 0x042fe200078e000c */
[C-C-:B------:R-:W-:Y:S02]  /*0240*/  LEA.HI.X R15, R28.reuse, UR9, R29.reuse, 0x2, P0 ;  /* 0x000000091c0f7c11 */ /* 0x140fe400080f141d */
[C---:B------:R-:W-:Y:S01]  /*0250*/  LEA.HI.X R17, R28.reuse, UR9, R29, 0x3, P1 ;  /* 0x000000091c117c11 */ /* 0x040fe200088f1c1d */
[C---:B------:R-:W-:Y:S01]  /*0260*/  IMAD.WIDE.U32 R24, R28.reuse, 0x14, R12 ;  /* 0x000000141c187825 */ /* 0x040fe200078e000c */
[----:B------:R-:W-:-:S02]  /*0270*/  LEA.HI.X R19, R28, UR9, R29, 0x4, P2 ;  /* 0x000000091c137c11 */ /* 0x000fc400090f241d */
[----:B------:R-:W-:Y:S01]  /*0280*/  IADD3 R8, PT, PT, R23, R5, RZ ;  /* 0x0000000517087210 */ /* 0x000fe20007ffe0ff */
[----:B------:R-:W-:Y:S01]  /*0290*/  IMAD.WIDE.U32 R26, R28, 0x18, R12 ;  /* 0x000000181c1a7825 */ /* 0x000fe200078e000c */
[----:B------:R-:W-:-:S03]  /*02a0*/  IADD3 R9, PT, PT, R25, R9, RZ ;  /* 0x0000000919097210 */ /* 0x000fc60007ffe0ff */
[----:B------:R-:W-:Y:S01]  /*02b0*/  IMAD.WIDE.U32 R28, R28, 0x1c, R12 ;  /* 0x0000001c1c1c7825 */ /* 0x000fe200078e000c */
[----:B------:R-:W-:-:S04]  /*02c0*/  IADD3 R10, PT, PT, R27, R11, RZ ;  /* 0x0000000b1b0a7210 */ /* 0x000fc80007ffe0ff */
[----:B---3--:R-:W-:-:S07]  /*02d0*/  IADD3 R5, PT, PT, R29, R31, RZ ;  /* 0x0000001f1d057210 */ /* 0x008fce0007ffe0ff */
.L_x_1:
[----:B------:R-:W-:-:S04]  /*02e0*/  IMAD.WIDE R30, R6, 0x4, R20 ;  /* 0x00000004061e7825 */ /* 0x000fc800078e0214 */
[C---:B------:R-:W-:Y:S01]  /*02f0*/  IMAD.WIDE R38, R4.reuse, 0x4, R12 ;  /* 0x0000000404267825 */ /* 0x040fe200078e020c */
[----:B0-----:R-:W2:Y:S03]  /*0300*/  LDG.E R34, desc[UR6][R30.64] ;  /* 0x000000061e227981 */ /* 0x001ea6000c1e1900 */
[----:B------:R-:W-:Y:S01]  /*0310*/  IMAD.WIDE R44, R4, 0x4, R14 ;  /* 0x00000004042c7825 */ /* 0x000fe200078e020e */
[----:B------:R-:W2:Y:S03]  /*0320*/  LDG.E R37, desc[UR6][R38.64] ;  /* 0x0000000626257981 */ /* 0x000ea6000c1e1900 */
[----:B------:R-:W-:Y:S01]  /*0330*/  IMAD.WIDE R32, R0, 0x4, R30 ;  /* 0x0000000400207825 */ /* 0x000fe200078e021e */
[----:B------:R-:W3:Y:S04]  /*0340*/  LDG.E R11, desc[UR6][R44.64] ;  /* 0x000000062c0b7981 */ /* 0x000ee8000c1e1900 */
[----:B------:R0:W3:Y:S02]  /*0350*/  LDG.E R36, desc[UR6][R32.64] ;  /* 0x0000000620247981 */ /* 0x0000e4000c1e1900 */
[----:B0-----:R-:W-:-:S02]  /*0360*/  MOV R32, R22 ;  /* 0x0000001600207202 */ /* 0x001fc40000000f00 */
[----:B------:R-:W-:-:S03]  /*0370*/  MOV R33, R8 ;  /* 0x0000000800217202 */ /* 0x000fc60000000f00 */
[----:B------:R-:W-:-:S04]  /*0380*/  IMAD.WIDE R40, R4, 0x4, R32 ;  /* 0x0000000404287825 */ /* 0x000fc800078e0220 */
[----:B------:R-:W-:Y:S02]  /*0390*/  IMAD.WIDE R32, R0, 0xc, R20 ;  /* 0x0000000c00207825 */ /* 0x000fe400078e0214 */
[----:B------:R-:W4:Y:S02]  /*03a0*/  LDG.E R40, desc[UR6][R40.64] ;  /* 0x0000000628287981 */ /* 0x000f24000c1e1900 */
[----:B------:R-:W-:-:S05]  /*03b0*/  IMAD.WIDE R32, R6, 0x4, R32 ;  /* 0x0000000406207825 */ /* 0x000fca00078e0220 */
[----:B------:R0:W4:Y:S01]  /*03c0*/  LDG.E R41, desc[UR6][R32.64] ;  /* 0x0000000620297981 */ /* 0x000122000c1e1900 */
[----:B------:R-:W-:-:S04]  /*03d0*/  IMAD.WIDE R38, R4, 0x4, R18 ;  /* 0x0000000404267825 */ /* 0x000fc800078e0212 */
[----:B------:R-:W-:Y:S02]  /*03e0*/  IMAD.WIDE R42, R4, 0x4, R16 ;  /* 0x00000004042a7825 */ /* 0x000fe400078e0210 */
[----:B------:R-:W5:Y:S01]  /*03f0*/  LDG.E R38, desc[UR6][R38.64] ;  /* 0x0000000626267981 */ /* 0x000f62000c1e1900 */
[----:B0-----:R-:W-:-:S03]  /*0400*/  MOV R32, R24 ;  /* 0x0000001800207202 */ /* 0x001fc60000000f00 */
[----:B------:R-:W4:Y:S01]  /*0410*/  LDG.E R42, desc[UR6][R42.64] ;  /* 0x000000062a2a7981 */ /* 0x000f22000c1e1900 */
[----:B------:R-:W-:Y:S01]  /*0420*/  MOV R33, R9 ;  /* 0x0000000900217202 */ /* 0x000fe20000000f00 */
[----:B--2---:R-:W-:Y:S01]  /*0430*/  FFMA R37, R37, R34, R35 ;  /* 0x0000002225257223 */ /* 0x004fe20000000023 */
[----:B------:R-:W-:-:S04]  /*0440*/  IMAD.WIDE R34, R0, 0x10, R20 ;  /* 0x0000001000227825 */ /* 0x000fc800078e0214 */
[----:B---3--:R-:W-:Y:S01]  /*0450*/  FFMA R11, R11, R36, R37 ;  /* 0x000000240b0b7223 */ /* 0x008fe20000000025 */
[----:B------:R-:W-:-:S04]  /*0460*/  IMAD.WIDE R36, R4, 0x4, R32 ;  /* 0x0000000404247825 */ /* 0x000fc800078e0220 */
[C---:B------:R-:W-:Y:S02]  /*0470*/  IMAD.WIDE R34, R6.reuse, 0x4, R34 ;  /* 0x0000000406227825 */ /* 0x040fe400078e0222 */
[----:B------:R-:W2:Y:S02]  /*0480*/  LDG.E R36, desc[UR6][R36.64] ;  /* 0x0000000624247981 */ /* 0x000ea4000c1e1900 */
[----:B------:R-:W-:Y:S02]  /*0490*/  IMAD.WIDE R32, R6, 0x4, R20 ;  /* 0x0000000406207825 */ /* 0x000fe400078e0214 */
[----:B------:R0:W5:Y:S02]  /*04a0*/  LDG.E R39, desc[UR6][R34.64] ;  /* 0x0000000622277981 */ /* 0x000164000c1e1900 */
[----:B------:R-:W-:-:S05]  /*04b0*/  IMAD.WIDE R32, R0, 0x14, R32 ;  /* 0x0000001400207825 */ /* 0x000fca00078e0220 */
[----:B------:R1:W2:Y:S01]  /*04c0*/  LDG.E R37, desc[UR6][R32.64] ;  /* 0x0000000620257981 */ /* 0x0002a2000c1e1900 */
[----:B0-----:R-:W-:-:S06]  /*04d0*/  IMAD.WIDE R34, R0, 0x8, R30 ;  /* 0x0000000800227825 */ /* 0x001fcc00078e021e */
[----:B------:R-:W4:Y:S01]  /*04e0*/  LDG.E R34, desc[UR6][R34.64] ;  /* 0x0000000622227981 */ /* 0x000f22000c1e1900 */
[----:B-1----:R-:W-:-:S04]  /*04f0*/  IMAD.WIDE R32, R0, 0x18, R30 ;  /* 0x0000001800207825 */ /* 0x002fc800078e021e */
[----:B------:R-:W-:Y:S01]  /*0500*/  IMAD.WIDE R30, R0, 0x1c, R30 ;  /* 0x0000001c001e7825 */ /* 0x000fe200078e021e */
[----:B------:R0:W3:Y:S04]  /*0510*/  LDG.E R35, desc[UR6][R32.64] ;  /* 0x0000000620237981 */ /* 0x0000e8000c1e1900 */
[----:B------:R1:W3:Y:S01]  /*0520*/  LDG.E R43, desc[UR6][R30.64] ;  /* 0x000000061e2b7981 */ /* 0x0002e2000c1e1900 */
[----:B0-----:R-:W-:Y:S02]  /*0530*/  MOV R32, R26 ;  /* 0x0000001a00207202 */ /* 0x001fe40000000f00 */
[----:B------:R-:W-:Y:S02]  /*0540*/  MOV R33, R10 ;  /* 0x0000000a00217202 */ /* 0x000fe40000000f00 */
[----:B-1----:R-:W-:-:S02]  /*0550*/  MOV R30, R28 ;  /* 0x0000001c001e7202 */ /* 0x002fc40000000f00 */
[----:B------:R-:W-:Y:S01]  /*0560*/  MOV R31, R5 ;  /* 0x00000005001f7202 */ /* 0x000fe20000000f00 */
[----:B------:R-:W-:-:S04]  /*0570*/  IMAD.WIDE R32, R4, 0x4, R32 ;  /* 0x0000000404207825 */ /* 0x000fc800078e0220 */
[----:B------:R-:W-:Y:S01]  /*0580*/  IMAD.WIDE R30, R4, 0x4, R30 ;  /* 0x00000004041e7825 */ /* 0x000fe200078e021e */
[----:B------:R-:W3:Y:S04]  /*0590*/  LDG.E R44, desc[UR6][R32.64] ;  /* 0x00000006202c7981 */ /* 0x000ee8000c1e1900 */
[----:B------:R-:W3:Y:S01]  /*05a0*/  LDG.E R45, desc[UR6][R30.64] ;  /* 0x000000061e2d7981 */ /* 0x000ee2000c1e1900 */
[----:B------:R-:W-:-:S04]  /*05b0*/  IADD3 R7, PT, PT, R7, 0x8, RZ ;  /* 0x0000000807077810 */ /* 0x000fc80007ffe0ff */
[----:B------:R-:W-:Y:S02]  /*05c0*/  ISETP.NE.AND P0, PT, R7, RZ, PT ;  /* 0x000000ff0700720c */ /* 0x000fe40003f05270 */
[----:B------:R-:W-:Y:S02]  /*05d0*/  LEA R6, R0, R6, 0x3 ;  /* 0x0000000600067211 */ /* 0x000fe400078e18ff */
[----:B------:R-:W-:Y:S01]  /*05e0*/  LEA R4, R3, R4, 0x3 ;  /* 0x0000000403047211 */ /* 0x000fe200078e18ff */
[----:B----4-:R-:W-:-:S04]  /*05f0*/  FFMA R11, R42, R34, R11 ;  /* 0x000000222a0b7223 */ /* 0x010fc8000000000b */
[----:B------:R-:W-:-:S04]  /*0600*/  FFMA R11, R40, R41, R11 ;  /* 0x00000029280b7223 */ /* 0x000fc8000000000b */
[----:B-----5:R-:W-:-:S04]  /*0610*/  FFMA R11, R38, R39, R11 ;  /* 0x00000027260b7223 */ /* 0x020fc8000000000b */
[----:B--2---:R-:W-:-:S04]  /*0620*/  FFMA R11, R36, R37, R11 ;  /* 0x00000025240b7223 */ /* 0x004fc8000000000b */
[----:B---3--:R-:W-:-:S04]  /*0630*/  FFMA R44, R44, R35, R11 ;  /* 0x000000232c2c7223 */ /* 0x008fc8000000000b */
[----:B------:R-:W-:Y:S01]  /*0640*/  FFMA R35, R45, R43, R44 ;  /* 0x0000002b2d237223 */ /* 0x000fe2000000002c */
[----:B------:R-:W-:Y:S06]  /*0650*/  @P0 BRA `(.L_x_1) ;  /* 0xfffffffc00200947 */ /* 0x000fec000383ffff */
[----:B------:R-:W-:-:S07]  /*0660*/  LOP3.LUT R5, R0, 0x7ffffff8, RZ, 0xc0, !PT ;  /* 0x7ffffff800057812 */ /* 0x000fce00078ec0ff */
.L_x_0:
[----:B------:R-:W-:-:S04]  /*0670*/  LOP3.LUT R6, R0, 0x7, RZ, 0xc0, !PT ;  /* 0x0000000700067812 */ /* 0x000fc800078ec0ff */
[----:B------:R-:W-:-:S13]  /*0680*/  ISETP.NE.AND P0, PT, R6, RZ, PT ;  /* 0x000000ff0600720c */ /* 0x000fda0003f05270 */
[----:B------:R-:W-:Y:S05]  /*0690*/  @!P0 BRA `(.L_x_2) ;  /* 0x0000000000f88947 */ /* 0x000fea0003800000 */
[----:B------:R-:W-:Y:S02]  /*06a0*/  ISETP.GE.U32.AND P1, PT, R6, 0x4, PT ;  /* 0x000000040600780c */ /* 0x000fe40003f26070 */
[----:B------:R-:W-:-:S04]  /*06b0*/  LOP3.LUT R4, R0, 0x3, RZ, 0xc0, !PT ;  /* 0x0000000300047812 */ /* 0x000fc800078ec0ff */
[----:B------:R-:W-:-:S07]  /*06c0*/  ISETP.NE.AND P0, PT, R4, RZ, PT ;  /* 0x000000ff0400720c */ /* 0x000fce0003f05270 */
[----:B------:R-:W-:Y:S06]  /*06d0*/  @!P1 BRA `(.L_x_3) ;  /* 0x0000000000749947 */ /* 0x000fec0003800000 */
[----:B------:R-:W1:Y:S01]  /*06e0*/  LDC.64 R6, c[0x0][0x380] ;  /* 0x0000e000ff067b82 */ /* 0x000e620000000a00 */
[C-C-:B------:R-:W-:Y:S01]  /*06f0*/  IMAD R11, R3.reuse, R5, R2.reuse ;  /* 0x00000005030b7224 */ /* 0x140fe200078e0202 */
[----:B------:R-:W-:Y:S01]  /*0700*/  SHF.L.U32 R21, R3, 0x2, RZ ;  /* 0x0000000203157819 */ /* 0x000fe200000006ff */
[----:B------:R-:W-:-:S05]  /*0710*/  IMAD R13, R5, R0, R2 ;  /* 0x00000000050d7224 */ /* 0x000fca00078e0202 */
[----:B------:R-:W2:Y:S01]  /*0720*/  LDC.64 R8, c[0x0][0x388] ;  /* 0x0000e200ff087b82 */ /* 0x000ea20000000a00 */
[----:B-1----:R-:W-:-:S03]  /*0730*/  IMAD.WIDE R6, R11, 0x4, R6 ;  /* 0x000000040b067825 */ /* 0x002fc600078e0206 */
[----:B------:R-:W-:-:S03]  /*0740*/  IADD3 R16, P1, PT, R6, R21, RZ ;  /* 0x0000001506107210 */ /* 0x000fc60007f3e0ff */
[----:B0-----:R-:W3:Y:S01]  /*0750*/  LDG.E R6, desc[UR6][R6.64] ;  /* 0x0000000606067981 */ /* 0x001ee2000c1e1900 */
[----:B--2---:R-:W-:Y:S01]  /*0760*/  IMAD.WIDE R8, R13, 0x4, R8 ;  /* 0x000000040d087825 */ /* 0x004fe200078e0208 */
[----:B------:R-:W-:Y:S02]  /*0770*/  IADD3.X R17, PT, PT, RZ, R7, RZ, P1, !PT ;  /* 0x00000007ff117210 */ /* 0x000fe40000ffe4ff */
[----:B------:R-:W-:Y:S01]  /*0780*/  IADD3 R18, P1, PT, R21, R16, RZ ;  /* 0x0000001015127210 */ /* 0x000fe20007f3e0ff */
[----:B------:R-:W-:-:S03]  /*0790*/  IMAD.WIDE R10, R0, 0x4, R8 ;  /* 0x00000004000a7825 */ /* 0x000fc600078e0208 */
[----:B------:R-:W-:Y:S01]  /*07a0*/  IADD3.X R19, PT, PT, RZ, R17, RZ, P1, !PT ;  /* 0x00000011ff137210 */ /* 0x000fe20000ffe4ff */
[----:B------:R-:W3:Y:S01]  /*07b0*/  LDG.E R8, desc[UR6][R8.64] ;  /* 0x0000000608087981 */ /* 0x000ee2000c1e1900 */
[----:B------:R-:W-:Y:S01]  /*07c0*/  IADD3 R20, P1, PT, R21, R18, RZ ;  /* 0x0000001215147210 */ /* 0x000fe20007f3e0ff */
[----:B------:R-:W-:Y:S02]  /*07d0*/  IMAD.WIDE R12, R0, 0x4, R10 ;  /* 0x00000004000c7825 */ /* 0x000fe400078e020a */
[----:B------:R-:W2:Y:S01]  /*07e0*/  LDG.E R17, desc[UR6][R16.64] ;  /* 0x0000000610117981 */ /* 0x000ea2000c1e1900 */
[----:B------:R-:W-:-:S03]  /*07f0*/  IADD3.X R21, PT, PT, RZ, R19, RZ, P1, !PT ;  /* 0x00000013ff157210 */ /* 0x000fc60000ffe4ff */
[----:B------:R-:W2:Y:S01]  /*0800*/  LDG.E R10, desc[UR6][R10.64] ;  /* 0x000000060a0a7981 */ /* 0x000ea2000c1e1900 */
[----:B------:R-:W-:-:S03]  /*0810*/  IMAD.WIDE R14, R0, 0x4, R12 ;  /* 0x00000004000e7825 */ /* 0x000fc600078e020c */
[----:B------:R-:W4:Y:S04]  /*0820*/  LDG.E R19, desc[UR6][R18.64] ;  /* 0x0000000612137981 */ /* 0x000f28000c1e1900 */
[----:B------:R-:W4:Y:S04]  /*0830*/  LDG.E R12, desc[UR6][R12.64] ;  /* 0x000000060c0c7981 */ /* 0x000f28000c1e1900 */
[----:B------:R-:W5:Y:S04]  /*0840*/  LDG.E R21, desc[UR6][R20.64] ;  /* 0x0000000614157981 */ /* 0x000f68000c1e1900 */
[----:B------:R-:W5:Y:S01]  /*0850*/  LDG.E R14, desc[UR6][R14.64] ;  /* 0x000000060e0e7981 */ /* 0x000f62000c1e1900 */
[----:B------:R-:W-:Y:S01]  /*0860*/  IADD3 R5, PT, PT, R5, 0x4, RZ ;  /* 0x0000000405057810 */ /* 0x000fe20007ffe0ff */
[----:B---3--:R-:W-:-:S04]  /*0870*/  FFMA R6, R6, R8, R35 ;  /* 0x0000000806067223 */ /* 0x008fc80000000023 */
[----:B--2---:R-:W-:-:S04]  /*0880*/  FFMA R6, R17, R10, R6 ;  /* 0x0000000a11067223 */ /* 0x004fc80000000006 */
[----:B----4-:R-:W-:-:S04]  /*0890*/  FFMA R6, R19, R12, R6 ;  /* 0x0000000c13067223 */ /* 0x010fc80000000006 */
[----:B-----5:R-:W-:-:S07]  /*08a0*/  FFMA R35, R21, R14, R6 ;  /* 0x0000000e15237223 */ /* 0x020fce0000000006 */
.L_x_3:
[----:B------:R-:W-:Y:S05]  /*08b0*/  @!P0 BRA `(.L_x_2) ;  /* 0x0000000000708947 */ /* 0x000fea0003800000 */
[----:B------:R-:W1:Y:S01]  /*08c0*/  LDC.64 R6, c[0x0][0x380] ;  /* 0x0000e000ff067b82 */ /* 0x000e620000000a00 */
[----:B------:R-:W-:Y:S02]  /*08d0*/  ISETP.NE.AND P0, PT, R4, 0x1, PT ;  /* 0x000000010400780c */ /* 0x000fe40003f05270 */
[----:B------:R-:W-:-:S04]  /*08e0*/  LOP3.LUT R4, R0, 0x1, RZ, 0xc0, !PT ;  /* 0x0000000100047812 */ /* 0x000fc800078ec0ff */
[----:B------:R-:W-:Y:S01]  /*08f0*/  ISETP.NE.U32.AND P1, PT, R4, 0x1, PT ;  /* 0x000000010400780c */ /* 0x000fe20003f25070 */
[----:B------:R-:W2:Y:S06]  /*0900*/  LDC.64 R10, c[0x0][0x388] ;  /* 0x0000e200ff0a7b82 */ /* 0x000eac0000000a00 */
[----:B------:R-:W-:Y:S02]  /*0910*/  @P0 IMAD R9, R3, R5, R2 ;  /* 0x0000000503090224 */ /* 0x000fe400078e0202 */
[----:B------:R-:W3:Y:S08]  /*0920*/  LDC.64 R16, c[0x0][0x380] ;  /* 0x0000e000ff107b82 */ /* 0x000ef00000000a00 */
[----:B------:R-:W4:Y:S01]  /*0930*/  LDC.64 R18, c[0x0][0x388] ;  /* 0x0000e200ff127b82 */ /* 0x000f220000000a00 */
[----:B-1----:R-:W-:-:S04]  /*0940*/  @P0 IMAD.WIDE R8, R9, 0x4, R6 ;  /* 0x0000000409080825 */ /* 0x002fc800078e0206 */
[C---:B------:R-:W-:Y:S01]  /*0950*/  @P0 IMAD R7, R5.reuse, R0, R2 ;  /* 0x0000000005070224 */ /* 0x040fe200078e0202 */
[----:B------:R-:W-:Y:S02]  /*0960*/  @P0 IADD3 R5, PT, PT, R5, 0x2, RZ ;  /* 0x0000000205050810 */ /* 0x000fe40007ffe0ff */
[----:B------:R-:W-:Y:S01]  /*0970*/  @P0 LEA R12, P2, R3, R8, 0x2 ;  /* 0x00000008030c0211 */ /* 0x000fe200078410ff */
[----:B--2---:R-:W-:Y:S01]  /*0980*/  @P0 IMAD.WIDE R10, R7, 0x4, R10 ;  /* 0x00000004070a0825 */ /* 0x004fe200078e020a */
[----:B0-----:R-:W2:Y:S02]  /*0990*/  @P0 LDG.E R8, desc[UR6][R8.64] ;  /* 0x0000000608080981 */ /* 0x001ea4000c1e1900 */
[----:B------:R-:W-:Y:S01]  /*09a0*/  @P0 IADD3.X R13, PT, PT, RZ, R9, RZ, P2, !PT ;  /* 0x00000009ff0d0210 */ /* 0x000fe200017fe4ff */
[--C-:B------:R-:W-:Y:S01]  /*09b0*/  @!P1 IMAD R7, R3, R5, R2.reuse ;  /* 0x0000000503079224 */ /* 0x100fe200078e0202 */
[----:B------:R-:W2:Y:S01]  /*09c0*/  @P0 LDG.E R20, desc[UR6][R10.64] ;  /* 0x000000060a140981 */ /* 0x000ea2000c1e1900 */
[----:B------:R-:W-:-:S02]  /*09d0*/  @!P1 IMAD R21, R5, R0, R2 ;  /* 0x0000000005159224 */ /* 0x000fc400078e0202 */
[----:B------:R-:W-:Y:S01]  /*09e0*/  @P0 IMAD.WIDE R14, R0, 0x4, R10 ;  /* 0x00000004000e0825 */ /* 0x000fe200078e020a */
[----:B------:R-:W5:Y:S03]  /*09f0*/  @P0 LDG.E R13, desc[UR6][R12.64] ;  /* 0x000000060c0d0981 */ /* 0x000f66000c1e1900 */
[----:B---3--:R-:W-:Y:S02]  /*0a00*/  @!P1 IMAD.WIDE R4, R7, 0x4, R16 ;  /* 0x0000000407049825 */ /* 0x008fe400078e0210 */
[----:B------:R-:W5:Y:S02]  /*0a10*/  @P0 LDG.E R14, desc[UR6][R14.64] ;  /* 0x000000060e0e0981 */ /* 0x000f64000c1e1900 */
[----:B----4-:R-:W-:Y:S02]  /*0a20*/  @!P1 IMAD.WIDE R6, R21, 0x4, R18 ;  /* 0x0000000415069825 */ /* 0x010fe400078e0212 */
[----:B------:R-:W3:Y:S04]  /*0a30*/  @!P1 LDG.E R4, desc[UR6][R4.64] ;  /* 0x0000000604049981 */ /* 0x000ee8000c1e1900 */
[----:B------:R-:W3:Y:S01]  /*0a40*/  @!P1 LDG.E R6, desc[UR6][R6.64] ;  /* 0x0000000606069981 */ /* 0x000ee2000c1e1900 */
[----:B--2---:R-:W-:-:S04]  /*0a50*/  @P0 FFMA R8, R8, R20, R35 ;  /* 0x0000001408080223 */ /* 0x004fc80000000023 */
[----:B-----5:R-:W-:-:S04]  /*0a60*/  @P0 FFMA R35, R13, R14, R8 ;  /* 0x0000000e0d230223 */ /* 0x020fc80000000008 */
[----:B---3--:R-:W-:-:S07]  /*0a70*/  @!P1 FFMA R35, R4, R6, R35 ;  /* 0x0000000604239223 */ /* 0x008fce0000000023 */
.L_x_2:
[----:B------:R-:W1:Y:S01]  /*0a80*/  LDC.64 R4, c[0x0][0x390] ;  /* 0x0000e400ff047b82 */ /* 0x000e620000000a00 */
[----:B------:R-:W-:-:S04]  /*0a90*/  IMAD R3, R3, R0, R2 ;  /* 0x0000000003037224 */ /* 0x000fc800078e0202 */
[----:B-1----:R-:W-:-:S05]  /*0aa0*/  IMAD.WIDE R2, R3, 0x4, R4 ;  /* 0x0000000403027825 */ /* 0x002fca00078e0204 */
[----:B0-----:R-:W-:Y:S01]  /*0ab0*/  STG.E desc[UR6][R2.64], R35 ;  /* 0x0000002302007986 */ /* 0x001fe2000c101906 */
[----:B------:R-:W-:Y:S05]  /*0ac0*/  EXIT ;  /* 0x000000000000794d */ /* 0x000fea0003800000 */
.L_x_4:
[----:B------:R-:W-:-:S00]  /*0ad0*/  BRA `(.L_x_4) ;  /* 0xfffffffc00fc7947 */ /* 0x000fc0000383ffff */
[----:B------:R-:W-:-:S00]  /*0ae0*/  NOP ;  /* 0x0000000000007918 */ /* 0x000fc00000000000 */
        /* <DEDUP_REMOVED lines=9> */
.L_x_5:


//--------------------- .nv.shared.reserved.0     --------------------------
	.section	.nv.shared.reserved.0,"aw",@nobits
	.weak		__nv_reservedSMEM_offset_0_alias
	.size		__nv_reservedSMEM_offset_0_alias, 0, 64
	.other		__nv_reservedSMEM_offset_0_alias,@"STO_CUDA_RESERVED_SHARED STV_DEFAULT"
__nv_reservedSMEM_offset_0_alias:
	.zero		0
	.zero		64


//--------------------- .nv.constant0._Z14naiveMatrixMulPKfS0_Pfi --------------------------
	.section	.nv.constant0._Z14naiveMatrixMulPKfS0_Pfi,"a",@progbits
	.sectionflags	@""
	.align	4
.nv.constant0._Z14naiveMatrixMulPKfS0_Pfi:
	.zero		924


//--------------------- SYMBOLS --------------------------

	.type		.nv.reservedSmem.offset0,@object
	.size		.nv.reservedSmem.offset0,0x4
